	.headerflags	@"EF_CUDA_TEXMODE_UNIFIED EF_CUDA_64BIT_ADDRESS EF_CUDA_ACCELERATORS EF_CUDA_SM90 EF_CUDA_VIRTUAL_SM(EF_CUDA_SM90)"
	.elftype	@"ET_EXEC"


//--------------------- .nv.info                  --------------------------
	.section	.nv.info,"",@"SHT_CUDA_INFO"
	.align	4


	//----- nvinfo : EIATTR_REGCOUNT
	.align		4
        /*0000*/ 	.byte	0x04, 0x2f
        /*0002*/ 	.short	(.L_1 - .L_0)
	.align		4
.L_0:
        /*0004*/ 	.word	index@(triton_poi_fused_add_convolution_0)
        /*0008*/ 	.word	0x00000014


	//----- nvinfo : EIATTR_MIN_STACK_SIZE
	.align		4
.L_1:
        /*000c*/ 	.byte	0x04, 0x12
        /*000e*/ 	.short	(.L_3 - .L_2)
	.align		4
.L_2:
        /*0010*/ 	.word	index@(triton_poi_fused_add_convolution_0)
        /*0014*/ 	.word	0x00000000


	//----- nvinfo : EIATTR_FRAME_SIZE
	.align		4
.L_3:
        /*0018*/ 	.byte	0x04, 0x11
        /*001a*/ 	.short	(.L_5 - .L_4)
	.align		4
.L_4:
        /*001c*/ 	.word	index@(triton_poi_fused_add_convolution_0)
        /*0020*/ 	.word	0x00000000


	//----- nvinfo : EIATTR_MIN_STACK_SIZE
	.align		4
.L_5:
        /*0024*/ 	.byte	0x04, 0x12
        /*0026*/ 	.short	(.L_7 - .L_6)
	.align		4
.L_6:
        /*0028*/ 	.word	index@(triton_poi_fused_add_convolution_0)
        /*002c*/ 	.word	0x00000000
.L_7:


//--------------------- .nv.info.triton_poi_fused_add_convolution_0 --------------------------
	.section	.nv.info.triton_poi_fused_add_convolution_0,"",@"SHT_CUDA_INFO"
	.sectionflags	@""
	.align	4


	//----- nvinfo : EIATTR_CUDA_API_VERSION
	.align		4
        /*0000*/ 	.byte	0x04, 0x37
        /*0002*/ 	.short	(.L_9 - .L_8)
.L_8:
        /*0004*/ 	.word	0x0000007c


	//----- nvinfo : EIATTR_KPARAM_INFO
	.align		4
.L_9:
        /*0008*/ 	.byte	0x04, 0x17
        /*000a*/ 	.short	(.L_11 - .L_10)
.L_10:
        /*000c*/ 	.word	0x00000000
        /*0010*/ 	.short	0x0004
        /*0012*/ 	.short	0x0020
        /*0014*/ 	.byte	0x00, 0xf0, 0x11, 0x00


	//----- nvinfo : EIATTR_KPARAM_INFO
	.align		4
.L_11:
        /*0018*/ 	.byte	0x04, 0x17
        /*001a*/ 	.short	(.L_13 - .L_12)
.L_12:
        /*001c*/ 	.word	0x00000000
        /*0020*/ 	.short	0x0003
        /*0022*/ 	.short	0x0018
        /*0024*/ 	.byte	0x00, 0xf4, 0x21, 0x00


	//----- nvinfo : EIATTR_KPARAM_INFO
	.align		4
.L_13:
        /*0028*/ 	.byte	0x04, 0x17
        /*002a*/ 	.short	(.L_15 - .L_14)
.L_14:
        /*002c*/ 	.word	0x00000000
        /*0030*/ 	.short	0x0002
        /*0032*/ 	.short	0x0010
        /*0034*/ 	.byte	0x00, 0xf4, 0x21, 0x00


	//----- nvinfo : EIATTR_KPARAM_INFO
	.align		4
.L_15:
        /*0038*/ 	.byte	0x04, 0x17
        /*003a*/ 	.short	(.L_17 - .L_16)
.L_16:
        /*003c*/ 	.word	0x00000000
        /*0040*/ 	.short	0x0001
        /*0042*/ 	.short	0x0008
        /*0044*/ 	.byte	0x00, 0xf4, 0x21, 0x00


	//----- nvinfo : EIATTR_KPARAM_INFO
	.align		4
.L_17:
        /*0048*/ 	.byte	0x04, 0x17
        /*004a*/ 	.short	(.L_19 - .L_18)
.L_18:
        /*004c*/ 	.word	0x00000000
        /*0050*/ 	.short	0x0000
        /*0052*/ 	.short	0x0000
        /*0054*/ 	.byte	0x00, 0xf4, 0x21, 0x00


	//----- nvinfo : EIATTR_SPARSE_MMA_MASK
	.align		4
.L_19:
        /*0058*/ 	.byte	0x03, 0x50
        /*005a*/ 	.short	0x0000


	//----- nvinfo : EIATTR_MAXREG_COUNT
	.align		4
        /*005c*/ 	.byte	0x03, 0x1b
        /*005e*/ 	.short	0x00ff


	//----- nvinfo : EIATTR_EXIT_INSTR_OFFSETS
	.align		4
        /*0060*/ 	.byte	0x04, 0x1c
        /*0062*/ 	.short	(.L_21 - .L_20)


	//   ....[0]....
.L_20:
        /*0064*/ 	.word	0x00000280


	//   ....[1]....
        /*0068*/ 	.word	0x000002a0


	//----- nvinfo : EIATTR_REQNTID
	.align		4
.L_21:
        /*006c*/ 	.byte	0x04, 0x10
        /*006e*/ 	.short	(.L_23 - .L_22)
.L_22:
        /*0070*/ 	.word	0x00000080
        /*0074*/ 	.word	0x00000001
        /*0078*/ 	.word	0x00000001


	//----- nvinfo : EIATTR_CBANK_PARAM_SIZE
	.align		4
.L_23:
        /*007c*/ 	.byte	0x03, 0x19
        /*007e*/ 	.short	0x0024


	//----- nvinfo : EIATTR_PARAM_CBANK
	.align		4
        /*0080*/ 	.byte	0x04, 0x0a
        /*0082*/ 	.short	(.L_25 - .L_24)
	.align		4
.L_24:
        /*0084*/ 	.word	index@(.nv.constant0.triton_poi_fused_add_convolution_0)
        /*0088*/ 	.short	0x0210
        /*008a*/ 	.short	0x0024


	//----- nvinfo : EIATTR_SW_WAR
	.align		4
.L_25:
        /*008c*/ 	.byte	0x04, 0x36
        /*008e*/ 	.short	(.L_27 - .L_26)
.L_26:
        /*0090*/ 	.word	0x00000008
.L_27:


//--------------------- .nv.callgraph             --------------------------
	.section	.nv.callgraph,"",@"SHT_CUDA_CALLGRAPH"
	.align	4
	.sectionentsize	8
	.align		4
        /*0000*/ 	.word	0x00000000
	.align		4
        /*0004*/ 	.word	0xffffffff
	.align		4
        /*0008*/ 	.word	0x00000000
	.align		4
        /*000c*/ 	.word	0xfffffffe
	.align		4
        /*0010*/ 	.word	0x00000000
	.align		4
        /*0014*/ 	.word	0xfffffffd
	.align		4
        /*0018*/ 	.word	0x00000000
	.align		4
        /*001c*/ 	.word	0xfffffffc


//--------------------- .text.triton_poi_fused_add_convolution_0 --------------------------
	.section	.text.triton_poi_fused_add_convolution_0,"ax",@progbits
	.align	128
        .global         triton_poi_fused_add_convolution_0
        .type           triton_poi_fused_add_convolution_0,@function
        .size           triton_poi_fused_add_convolution_0,(.L_x_1 - triton_poi_fused_add_convolution_0)
        .other          triton_poi_fused_add_convolution_0,@"STO_CUDA_ENTRY STV_DEFAULT"
triton_poi_fused_add_convolution_0:
.text.triton_poi_fused_add_convolution_0:
[----:B------:R-:W0:Y:S01]  /*0000*/  LDC R1, c[0x0][0x28] ;  /* 0x00000a00ff017b82 */ /* 0x000e220000000800 */
[----:B------:R-:W1:Y:S07]  /*0010*/  S2R R0, SR_TID.X ;  /* 0x0000000000007919 */ /* 0x000e6e0000002100 */
[----:B------:R-:W2:Y:S01]  /*0020*/  LDC.64 R2, c[0x0][0x218] ;  /* 0x00008600ff027b82 */ /* 0x000ea20000000a00 */
[----:B------:R-:W-:Y:S01]  /*0030*/  HFMA2.MMA R17, -RZ, RZ, 0, 0 ;  /* 0x00000000ff117435 */ /* 0x000fe200000001ff */
[----:B------:R-:W-:Y:S01]  /*0040*/  CS2R R14, SRZ ;  /* 0x00000000000e7805 */ /* 0x000fe2000001ff00 */
[----:B------:R-:W3:Y:S01]  /*0050*/  S2R R13, SR_CTAID.X ;  /* 0x00000000000d7919 */ /* 0x000ee20000002500 */
[----:B------:R-:W-:-:S04]  /*0060*/  ULDC.64 UR4, c[0x0][0x208] ;  /* 0x0000820000047ab9 */ /* 0x000fc80000000a00 */
[----:B------:R-:W4:Y:S08]  /*0070*/  LDC.64 R8, c[0x0][0x228] ;  /* 0x00008a00ff087b82 */ /* 0x000f300000000a00 */
[----:B------:R-:W5:Y:S08]  /*0080*/  LDC.64 R4, c[0x0][0x220] ;  /* 0x00008800ff047b82 */ /* 0x000f700000000a00 */
[----:B------:R-:W5:Y:S01]  /*0090*/  LDC.64 R10, c[0x0][0x210] ;  /* 0x00008400ff0a7b82 */ /* 0x000f620000000a00 */
[----:B-1----:R-:W-:Y:S01]  /*00a0*/  IMAD.SHL.U32 R0, R0, 0x2, RZ ;  /* 0x0000000200007824 */ /* 0x002fe200078e00ff */
[----:B---3--:R-:W-:-:S04]  /*00b0*/  SHF.R.S32.HI R6, RZ, 0x17, R13 ;  /* 0x00000017ff067819 */ /* 0x008fc8000001140d */
[----:B------:R-:W-:Y:S02]  /*00c0*/  LOP3.LUT R0, R0, 0xfe, RZ, 0xc0, !PT ;  /* 0x000000fe00007812 */ /* 0x000fe400078ec0ff */
[----:B------:R-:W-:Y:S02]  /*00d0*/  SGXT R6, R6, 0x1 ;  /* 0x000000010606781a */ /* 0x000fe40000000200 */
[----:B------:R-:W-:-:S04]  /*00e0*/  LEA R13, R13, R0, 0x8 ;  /* 0x000000000d0d7211 */ /* 0x000fc800078e40ff */
[----:B------:R-:W-:Y:S02]  /*00f0*/  LEA.HI R6, R6, R13, RZ, 0x4 ;  /* 0x0000000d06067211 */ /* 0x000fe400078f20ff */
[----:B------:R-:W-:Y:S02]  /*0100*/  ISETP.GE.AND P0, PT, R13, 0x100, PT ;  /* 0x000001000d00780c */ /* 0x000fe40003f06270 */
[----:B------:R-:W-:-:S04]  /*0110*/  SHF.R.S32.HI R6, RZ, 0x4, R6 ;  /* 0x00000004ff067819 */ /* 0x000fc80000011406 */
[----:B------:R-:W-:-:S04]  /*0120*/  LEA.HI R0, R6, R6, RZ, 0x2 ;  /* 0x0000000606007211 */ /* 0x000fc800078f10ff */
[----:B------:R-:W-:Y:S01]  /*0130*/  LOP3.LUT R7, R0, 0xfffffffc, RZ, 0xc0, !PT ;  /* 0xfffffffc00077812 */ /* 0x000fe200078ec0ff */
[----:B------:R-:W-:-:S04]  /*0140*/  IMAD.MOV.U32 R0, RZ, RZ, RZ ;  /* 0x000000ffff007224 */ /* 0x000fc800078e00ff */
[----:B------:R-:W-:-:S04]  /*0150*/  IMAD.IADD R7, R6, 0x1, -R7 ;  /* 0x0000000106077824 */ /* 0x000fc800078e0a07 */
[----:B--2---:R-:W-:-:S04]  /*0160*/  IMAD.WIDE R2, R7, 0x4, R2 ;  /* 0x0000000407027825 */ /* 0x004fc800078e0202 */
[----:B----4-:R-:W-:Y:S01]  /*0170*/  IMAD.WIDE R8, R7, 0x4, R8 ;  /* 0x0000000407087825 */ /* 0x010fe200078e0208 */
[----:B------:R-:W2:Y:S03]  /*0180*/  @!P0 LDG.E.EL R0, desc[UR4][R2.64] ;  /* 0x0000000402008981 */ /* 0x000ea6000c2e1900 */
[C---:B-----5:R-:W-:Y:S01]  /*0190*/  IMAD.WIDE R6, R13.reuse, 0x4, R4 ;  /* 0x000000040d067825 */ /* 0x060fe200078e0204 */
[----:B------:R-:W3:Y:S03]  /*01a0*/  @!P0 LDG.E.EL R17, desc[UR4][R8.64] ;  /* 0x0000000408118981 */ /* 0x000ee6000c2e1900 */
[----:B0-----:R-:W-:Y:S01]  /*01b0*/  IMAD.WIDE R4, R13, 0x4, R10 ;  /* 0x000000040d047825 */ /* 0x001fe200078e020a */
[----:B------:R-:W-:Y:S02]  /*01c0*/  CS2R R12, SRZ ;  /* 0x00000000000c7805 */ /* 0x000fe4000001ff00 */
[----:B------:R-:W-:Y:S01]  /*01d0*/  CS2R R10, SRZ ;  /* 0x00000000000a7805 */ /* 0x000fe2000001ff00 */
[----:B------:R-:W3:Y:S04]  /*01e0*/  @!P0 LDG.E.64 R14, desc[UR4][R6.64] ;  /* 0x00000004060e8981 */ /* 0x000ee8000c1e1b00 */
[----:B------:R-:W4:Y:S04]  /*01f0*/  @!P0 LDG.E.EL R12, desc[UR4][R8.64] ;  /* 0x00000004080c8981 */ /* 0x000f28000c2e1900 */
[----:B------:R-:W2:Y:S04]  /*0200*/  @!P0 LDG.E.64 R10, desc[UR4][R4.64] ;  /* 0x00000004040a8981 */ /* 0x000ea8000c1e1b00 */
[----:B------:R-:W5:Y:S01]  /*0210*/  @!P0 LDG.E.EL R13, desc[UR4][R2.64] ;  /* 0x00000004020d8981 */ /* 0x000f62000c2e1900 */
[----:B---3--:R-:W-:Y:S01]  /*0220*/  FADD R17, R17, R14 ;  /* 0x0000000e11117221 */ /* 0x008fe20000000000 */
[----:B----4-:R-:W-:Y:S01]  /*0230*/  FADD R15, R12, R15 ;  /* 0x0000000f0c0f7221 */ /* 0x010fe20000000000 */
[----:B--2---:R-:W-:Y:S01]  /*0240*/  FADD R0, R0, R11 ;  /* 0x0000000b00007221 */ /* 0x004fe20000000000 */
[----:B-----5:R-:W-:-:S03]  /*0250*/  FADD R10, R13, R10 ;  /* 0x0000000a0d0a7221 */ /* 0x020fc60000000000 */
[----:B------:R-:W-:Y:S01]  /*0260*/  FADD R11, R0, R15 ;  /* 0x0000000f000b7221 */ /* 0x000fe20000000000 */
[----:B------:R-:W-:Y:S01]  /*0270*/  FADD R10, R10, R17 ;  /* 0x000000110a0a7221 */ /* 0x000fe20000000000 */
[----:B------:R-:W-:Y:S06]  /*0280*/  @P0 EXIT ;  /* 0x000000000000094d */ /* 0x000fec0003800000 */
[----:B------:R-:W-:Y:S01]  /*0290*/  STG.E.64 desc[UR4][R4.64], R10 ;  /* 0x0000000a04007986 */ /* 0x000fe2000c101b04 */
[----:B------:R-:W-:Y:S05]  /*02a0*/  EXIT ;  /* 0x000000000000794d */ /* 0x000fea0003800000 */
.L_x_0:
[----:B------:R-:W-:-:S00]  /*02b0*/  BRA `(.L_x_0) ;  /* 0xfffffffc00fc7947 */ /* 0x000fc0000383ffff */
[----:B------:R-:W-:-:S00]  /*02c0*/  NOP ;  /* 0x0000000000007918 */ /* 0x000fc00000000000 */
        /* <DEDUP_REMOVED lines=11> */
.L_x_1:


//--------------------- .nv.constant0.triton_poi_fused_add_convolution_0 --------------------------
	.section	.nv.constant0.triton_poi_fused_add_convolution_0,"a",@progbits
	.sectionflags	@""
	.align	4
.nv.constant0.triton_poi_fused_add_convolution_0:
	.zero		564
